//
// Generated by NVIDIA NVVM Compiler
//
// Compiler Build ID: CL-36424714
// Cuda compilation tools, release 13.0, V13.0.88
// Based on NVVM 20.0.0
//

.version 9.0
.target sm_100
.address_size 64

	// .globl	_Z16helloWorldKernelv
.extern .func  (.param .b32 func_retval0) vprintf
(
	.param .b64 vprintf_param_0,
	.param .b64 vprintf_param_1
)
;
.global .align 1 .b8 $str[34] = {72, 101, 108, 108, 111, 44, 32, 87, 111, 114, 108, 100, 33, 32, 102, 114, 111, 109, 32, 71, 80, 85, 32, 116, 104, 114, 101, 97, 100, 32, 37, 100, 10};

.visible .entry _Z16helloWorldKernelv()
{
	.local .align 8 .b8 	__local_depot0[8];
	.reg .b64 	%SP;
	.reg .b64 	%SPL;
	.reg .b32 	%r<4>;
	.reg .b64 	%rd<5>;

	mov.u64 	%SPL, __local_depot0;
	cvta.local.u64 	%SP, %SPL;
	add.u64 	%rd1, %SP, 0;
	add.u64 	%rd2, %SPL, 0;
	mov.u32 	%r1, %tid.x;
	st.local.u32 	[%rd2], %r1;
	mov.u64 	%rd3, $str;
	cvta.global.u64 	%rd4, %rd3;
	{ // callseq 0, 0
	.param .b64 param0;
	st.param.b64 	[param0], %rd4;
	.param .b64 param1;
	st.param.b64 	[param1], %rd1;
	.param .b32 retval0;
	call.uni (retval0), 
	vprintf, 
	(
	param0, 
	param1
	);
	ld.param.b32 	%r2, [retval0];
	} // callseq 0
	ret;

}


// ===== COMPILED SASS (sm_100) =====

	.target	sm_100

	.elftype	@"ET_EXEC"


//--------------------- .note.nv.tkinfo           --------------------------
	.section	.note.nv.tkinfo,"",@"SHT_NOTE"
	.sectionflags	@"SHF_NOTE_NV_TKINFO"
	.tkinfo
        /*0018*/ 	.word	0x00000002
        /*0030*/ 	.string	""
        /*0030*/ 	.string	"ptxas"
        /*0030*/ 	.string	"Cuda compilation tools, release 13.0, V13.0.88"
        /*0030*/ 	.string	"Build cuda_13.0.r13.0/compiler.36424714_0"
        /*0030*/ 	.string	"-arch sm_100 -m 64 "



//--------------------- .note.nv.cuinfo           --------------------------
	.section	.note.nv.cuinfo,"",@"SHT_NOTE"
	.sectionflags	@"SHF_NOTE_NV_CUINFO"
        /*0018*/ 	.short	0x0002
        /*001a*/ 	.short	0x0064
        /*001c*/ 	.short	0x0082
	.zero		2


//--------------------- .nv.info                  --------------------------
	.section	.nv.info,"",@"SHT_CUDA_INFO"
	.align	4


	//----- nvinfo : EIATTR_REGCOUNT
	.align		4
        /*0000*/ 	.byte	0x04, 0x2f
        /*0002*/ 	.short	(.L_2 - .L_1)
	.align		4
.L_1:
        /*0004*/ 	.word	index@(_Z16helloWorldKernelv)
        /*0008*/ 	.word	0x00000018


	//----- nvinfo : EIATTR_FRAME_SIZE
	.align		4
.L_2:
        /*000c*/ 	.byte	0x04, 0x11
        /*000e*/ 	.short	(.L_4 - .L_3)
	.align		4
.L_3:
        /*0010*/ 	.word	index@(_Z16helloWorldKernelv)
        /*0014*/ 	.word	0x00000008


	//----- nvinfo : EIATTR_MIN_STACK_SIZE
	.align		4
.L_4:
        /*0018*/ 	.byte	0x04, 0x12
        /*001a*/ 	.short	(.L_6 - .L_5)
	.align		4
.L_5:
        /*001c*/ 	.word	index@(_Z16helloWorldKernelv)
        /*0020*/ 	.word	0x00000008
.L_6:


//--------------------- .nv.compat                --------------------------
	.section	.nv.compat,"",@"SHT_CUDA_COMPAT_INFO"
	.align	4
        /*0000*/ 	.byte	0x02, 0x09, 0x00, 0x00, 0x02, 0x02, 0x01, 0x00, 0x02, 0x05, 0x05, 0x00, 0x03, 0x07, 0x01, 0x01
        /*0010*/ 	.byte	0x02, 0x03, 0x00, 0x00, 0x02, 0x06, 0x01, 0x00, 0x04, 0x0b, 0x08, 0x00, 0x09, 0x00, 0x00, 0x00
        /*0020*/ 	.byte	0x00, 0x00, 0x00, 0x00


//--------------------- .nv.info._Z16helloWorldKernelv --------------------------
	.section	.nv.info._Z16helloWorldKernelv,"",@"SHT_CUDA_INFO"
	.sectionflags	@""
	.align	4


	//----- nvinfo : EIATTR_CUDA_API_VERSION
	.align		4
        /*0000*/ 	.byte	0x04, 0x37
        /*0002*/ 	.short	(.L_8 - .L_7)
.L_7:
        /*0004*/ 	.word	0x00000082


	//----- nvinfo : EIATTR_SPARSE_MMA_MASK
	.align		4
.L_8:
        /*0008*/ 	.byte	0x03, 0x50
        /*000a*/ 	.short	0x0000


	//----- nvinfo : EIATTR_MAXREG_COUNT
	.align		4
        /*000c*/ 	.byte	0x03, 0x1b
        /*000e*/ 	.short	0x00ff


	//----- nvinfo : EIATTR_EXTERNS
	.align		4
        /*0010*/ 	.byte	0x04, 0x0f
        /*0012*/ 	.short	(.L_10 - .L_9)


	//   ....[0]....
	.align		4
.L_9:
        /*0014*/ 	.word	index@(vprintf)


	//----- nvinfo : EIATTR_MERCURY_ISA_VERSION
	.align		4
.L_10:
        /*0018*/ 	.byte	0x03, 0x5f
        /*001a*/ 	.short	0x0101


	//----- nvinfo : EIATTR_VRC_CTA_INIT_COUNT
	.align		4
        /*001c*/ 	.byte	0x02, 0x4a
	.zero		1
	.zero		1


	//----- nvinfo : EIATTR_SYSCALL_OFFSETS
	.align		4
        /*0020*/ 	.byte	0x04, 0x46
        /*0022*/ 	.short	(.L_12 - .L_11)


	//   ....[0]....
.L_11:
        /*0024*/ 	.word	0x000000e0


	//----- nvinfo : EIATTR_EXIT_INSTR_OFFSETS
	.align		4
.L_12:
        /*0028*/ 	.byte	0x04, 0x1c
        /*002a*/ 	.short	(.L_14 - .L_13)


	//   ....[0]....
.L_13:
        /*002c*/ 	.word	0x000000f0


	//----- nvinfo : EIATTR_SW_WAR
	.align		4
.L_14:
        /*0030*/ 	.byte	0x04, 0x36
        /*0032*/ 	.short	(.L_16 - .L_15)
.L_15:
        /*0034*/ 	.word	0x00000008
.L_16:


//--------------------- .nv.callgraph             --------------------------
	.section	.nv.callgraph,"",@"SHT_CUDA_CALLGRAPH"
	.align	4
	.sectionentsize	8
	.align		4
        /*0000*/ 	.word	0x00000000
	.align		4
        /*0004*/ 	.word	0xffffffff
	.align		4
        /*0008*/ 	.word	index@(_Z16helloWorldKernelv)
	.align		4
        /*000c*/ 	.word	index@(vprintf)
	.align		4
        /*0010*/ 	.word	0x00000000
	.align		4
        /*0014*/ 	.word	0xfffffffe
	.align		4
        /*0018*/ 	.word	0x00000000
	.align		4
        /*001c*/ 	.word	0xfffffffd
	.align		4
        /*0020*/ 	.word	0x00000000
	.align		4
        /*0024*/ 	.word	0xfffffffc


//--------------------- .nv.constant4             --------------------------
	.section	.nv.constant4,"a",@progbits
	.align	8
	.align		8
.nv.constant4:
        /*0000*/ 	.dword	vprintf
	.align		8
        /*0008*/ 	.dword	$str


//--------------------- .text._Z16helloWorldKernelv --------------------------
	.section	.text._Z16helloWorldKernelv,"ax",@progbits
	.align	128
        .global         _Z16helloWorldKernelv
        .type           _Z16helloWorldKernelv,@function
        .size           _Z16helloWorldKernelv,(.L_x_2 - _Z16helloWorldKernelv)
        .other          _Z16helloWorldKernelv,@"STO_CUDA_ENTRY STV_DEFAULT"
_Z16helloWorldKernelv:
.text._Z16helloWorldKernelv:
[----:B------:R-:W0:Y:S01]  /*0000*/  LDC R1, c[0x0][0x37c] ;  /* 0x0000df00ff017b82 */ /* 0x000e220000000800 */
[----:B------:R-:W1:Y:S01]  /*0010*/  S2R R8, SR_TID.X ;  /* 0x0000000000087919 */ /* 0x000e620000002100 */
[----:B0-----:R-:W-:Y:S01]  /*0020*/  VIADD R1, R1, 0xfffffff8 ;  /* 0xfffffff801017836 */ /* 0x001fe20000000000 */
[----:B------:R-:W-:Y:S01]  /*0030*/  MOV R0, 0x0 ;  /* 0x0000000000007802 */ /* 0x000fe20000000f00 */
[----:B------:R-:W0:Y:S04]  /*0040*/  LDCU UR4, c[0x0][0x2f8] ;  /* 0x00005f00ff0477ac */ /* 0x000e280008000800 */
[----:B------:R2:W3:Y:S01]  /*0050*/  LDC.64 R2, c[0x4][R0] ;  /* 0x0100000000027b82 */ /* 0x0004e20000000a00 */
[----:B------:R-:W4:Y:S01]  /*0060*/  LDCU.64 UR6, c[0x4][0x8] ;  /* 0x01000100ff0677ac */ /* 0x000f220008000a00 */
[----:B------:R-:W5:Y:S01]  /*0070*/  LDCU UR5, c[0x0][0x2fc] ;  /* 0x00005f80ff0577ac */ /* 0x000f620008000800 */
[----:B0-----:R-:W-:Y:S01]  /*0080*/  IADD3 R6, P0, PT, R1, UR4, RZ ;  /* 0x0000000401067c10 */ /* 0x001fe2000ff1e0ff */
[----:B----4-:R-:W-:Y:S01]  /*0090*/  IMAD.U32 R4, RZ, RZ, UR6 ;  /* 0x00000006ff047e24 */ /* 0x010fe2000f8e00ff */
[----:B------:R-:W-:-:S03]  /*00a0*/  MOV R5, UR7 ;  /* 0x0000000700057c02 */ /* 0x000fc60008000f00 */
[----:B-----5:R-:W-:Y:S01]  /*00b0*/  IMAD.X R7, RZ, RZ, UR5, P0 ;  /* 0x00000005ff077e24 */ /* 0x020fe200080e06ff */
[----:B-1----:R2:W-:Y:S07]  /*00c0*/  STL [R1], R8 ;  /* 0x0000000801007387 */ /* 0x0025ee0000100800 */
[----:B------:R-:W-:-:S07]  /*00d0*/  LEPC R20, `(.L_x_0) ;  /* 0x000000001014794e */ /* 0x000fce0000000000 */
[----:B--23--:R-:W-:Y:S05]  /*00e0*/  CALL.ABS.NOINC R2 ;  /* 0x0000000002007343 */ /* 0x00cfea0003c00000 */
.L_x_0:
[----:B------:R-:W-:Y:S05]  /*00f0*/  EXIT ;  /* 0x000000000000794d */ /* 0x000fea0003800000 */
.L_x_1:
[----:B------:R-:W-:-:S00]  /*0100*/  BRA `(.L_x_1) ;  /* 0xfffffffc00fc7947 */ /* 0x000fc0000383ffff */
[----:B------:R-:W-:-:S00]  /*0110*/  NOP ;  /* 0x0000000000007918 */ /* 0x000fc00000000000 */
        /* <DEDUP_REMOVED lines=14> */
.L_x_2:


//--------------------- .nv.global.init           --------------------------
	.section	.nv.global.init,"aw",@progbits
.nv.global.init:
	.type		$str,@object
	.size		$str,(.L_0 - $str)
$str:
        /*0000*/ 	.byte	0x48, 0x65, 0x6c, 0x6c, 0x6f, 0x2c, 0x20, 0x57, 0x6f, 0x72, 0x6c, 0x64, 0x21, 0x20, 0x66, 0x72
        /*0010*/ 	.byte	0x6f, 0x6d, 0x20, 0x47, 0x50, 0x55, 0x20, 0x74, 0x68, 0x72, 0x65, 0x61, 0x64, 0x20, 0x25, 0x64
        /*0020*/ 	.byte	0x0a, 0x00
.L_0:


//--------------------- .nv.shared.reserved.0     --------------------------
	.section	.nv.shared.reserved.0,"aw",@nobits
	.weak		__nv_reservedSMEM_offset_0_alias
	.size		__nv_reservedSMEM_offset_0_alias, 0, 64
	.other		__nv_reservedSMEM_offset_0_alias,@"STO_CUDA_RESERVED_SHARED STV_DEFAULT"
__nv_reservedSMEM_offset_0_alias:
	.zero		0
	.zero		64


//--------------------- .nv.constant0._Z16helloWorldKernelv --------------------------
	.section	.nv.constant0._Z16helloWorldKernelv,"a",@progbits
	.sectionflags	@""
	.align	4
.nv.constant0._Z16helloWorldKernelv:
	.zero		896


//--------------------- SYMBOLS --------------------------

	.type		.nv.reservedSmem.offset0,@object
	.size		.nv.reservedSmem.offset0,0x4
	.type		vprintf,@function
